	.headerflags	@"EF_CUDA_TEXMODE_UNIFIED EF_CUDA_64BIT_ADDRESS EF_CUDA_ACCELERATORS EF_CUDA_SM90 EF_CUDA_VIRTUAL_SM(EF_CUDA_SM90)"
	.elftype	@"ET_EXEC"


//--------------------- .nv.info                  --------------------------
	.section	.nv.info,"",@"SHT_CUDA_INFO"
	.align	4


	//----- nvinfo : EIATTR_REGCOUNT
	.align		4
        /*0000*/ 	.byte	0x04, 0x2f
        /*0002*/ 	.short	(.L_1 - .L_0)
	.align		4
.L_0:
        /*0004*/ 	.word	index@(triton_poi_fused_cat_0)
        /*0008*/ 	.word	0x00000012


	//----- nvinfo : EIATTR_MIN_STACK_SIZE
	.align		4
.L_1:
        /*000c*/ 	.byte	0x04, 0x12
        /*000e*/ 	.short	(.L_3 - .L_2)
	.align		4
.L_2:
        /*0010*/ 	.word	index@(triton_poi_fused_cat_0)
        /*0014*/ 	.word	0x00000000


	//----- nvinfo : EIATTR_FRAME_SIZE
	.align		4
.L_3:
        /*0018*/ 	.byte	0x04, 0x11
        /*001a*/ 	.short	(.L_5 - .L_4)
	.align		4
.L_4:
        /*001c*/ 	.word	index@(triton_poi_fused_cat_0)
        /*0020*/ 	.word	0x00000000


	//----- nvinfo : EIATTR_MIN_STACK_SIZE
	.align		4
.L_5:
        /*0024*/ 	.byte	0x04, 0x12
        /*0026*/ 	.short	(.L_7 - .L_6)
	.align		4
.L_6:
        /*0028*/ 	.word	index@(triton_poi_fused_cat_0)
        /*002c*/ 	.word	0x00000000
.L_7:


//--------------------- .nv.info.triton_poi_fused_cat_0 --------------------------
	.section	.nv.info.triton_poi_fused_cat_0,"",@"SHT_CUDA_INFO"
	.sectionflags	@""
	.align	4


	//----- nvinfo : EIATTR_CUDA_API_VERSION
	.align		4
        /*0000*/ 	.byte	0x04, 0x37
        /*0002*/ 	.short	(.L_9 - .L_8)
.L_8:
        /*0004*/ 	.word	0x0000007c


	//----- nvinfo : EIATTR_KPARAM_INFO
	.align		4
.L_9:
        /*0008*/ 	.byte	0x04, 0x17
        /*000a*/ 	.short	(.L_11 - .L_10)
.L_10:
        /*000c*/ 	.word	0x00000000
        /*0010*/ 	.short	0x0002
        /*0012*/ 	.short	0x0010
        /*0014*/ 	.byte	0x00, 0xf0, 0x11, 0x00


	//----- nvinfo : EIATTR_KPARAM_INFO
	.align		4
.L_11:
        /*0018*/ 	.byte	0x04, 0x17
        /*001a*/ 	.short	(.L_13 - .L_12)
.L_12:
        /*001c*/ 	.word	0x00000000
        /*0020*/ 	.short	0x0001
        /*0022*/ 	.short	0x0008
        /*0024*/ 	.byte	0x00, 0xf4, 0x21, 0x00


	//----- nvinfo : EIATTR_KPARAM_INFO
	.align		4
.L_13:
        /*0028*/ 	.byte	0x04, 0x17
        /*002a*/ 	.short	(.L_15 - .L_14)
.L_14:
        /*002c*/ 	.word	0x00000000
        /*0030*/ 	.short	0x0000
        /*0032*/ 	.short	0x0000
        /*0034*/ 	.byte	0x00, 0xf4, 0x21, 0x00


	//----- nvinfo : EIATTR_SPARSE_MMA_MASK
	.align		4
.L_15:
        /*0038*/ 	.byte	0x03, 0x50
        /*003a*/ 	.short	0x0000


	//----- nvinfo : EIATTR_MAXREG_COUNT
	.align		4
        /*003c*/ 	.byte	0x03, 0x1b
        /*003e*/ 	.short	0x00ff


	//----- nvinfo : EIATTR_EXIT_INSTR_OFFSETS
	.align		4
        /*0040*/ 	.byte	0x04, 0x1c
        /*0042*/ 	.short	(.L_17 - .L_16)


	//   ....[0]....
.L_16:
        /*0044*/ 	.word	0x000002f0


	//   ....[1]....
        /*0048*/ 	.word	0x00000310


	//----- nvinfo : EIATTR_REQNTID
	.align		4
.L_17:
        /*004c*/ 	.byte	0x04, 0x10
        /*004e*/ 	.short	(.L_19 - .L_18)
.L_18:
        /*0050*/ 	.word	0x00000020
        /*0054*/ 	.word	0x00000001
        /*0058*/ 	.word	0x00000001


	//----- nvinfo : EIATTR_CBANK_PARAM_SIZE
	.align		4
.L_19:
        /*005c*/ 	.byte	0x03, 0x19
        /*005e*/ 	.short	0x0014


	//----- nvinfo : EIATTR_PARAM_CBANK
	.align		4
        /*0060*/ 	.byte	0x04, 0x0a
        /*0062*/ 	.short	(.L_21 - .L_20)
	.align		4
.L_20:
        /*0064*/ 	.word	index@(.nv.constant0.triton_poi_fused_cat_0)
        /*0068*/ 	.short	0x0210
        /*006a*/ 	.short	0x0014


	//----- nvinfo : EIATTR_SW_WAR
	.align		4
.L_21:
        /*006c*/ 	.byte	0x04, 0x36
        /*006e*/ 	.short	(.L_23 - .L_22)
.L_22:
        /*0070*/ 	.word	0x00000008
.L_23:


//--------------------- .nv.callgraph             --------------------------
	.section	.nv.callgraph,"",@"SHT_CUDA_CALLGRAPH"
	.align	4
	.sectionentsize	8
	.align		4
        /*0000*/ 	.word	0x00000000
	.align		4
        /*0004*/ 	.word	0xffffffff
	.align		4
        /*0008*/ 	.word	0x00000000
	.align		4
        /*000c*/ 	.word	0xfffffffe
	.align		4
        /*0010*/ 	.word	0x00000000
	.align		4
        /*0014*/ 	.word	0xfffffffd
	.align		4
        /*0018*/ 	.word	0x00000000
	.align		4
        /*001c*/ 	.word	0xfffffffc


//--------------------- .text.triton_poi_fused_cat_0 --------------------------
	.section	.text.triton_poi_fused_cat_0,"ax",@progbits
	.align	128
        .global         triton_poi_fused_cat_0
        .type           triton_poi_fused_cat_0,@function
        .size           triton_poi_fused_cat_0,(.L_x_1 - triton_poi_fused_cat_0)
        .other          triton_poi_fused_cat_0,@"STO_CUDA_ENTRY STV_DEFAULT"
triton_poi_fused_cat_0:
.text.triton_poi_fused_cat_0:
[----:B------:R-:W0:Y:S02]  /*0000*/  LDC R1, c[0x0][0x28] ;  /* 0x00000a00ff017b82 */ /* 0x000e240000000800 */
[----:B------:R-:W1:Y:S01]  /*0010*/  S2R R0, SR_TID.X ;  /* 0x0000000000007919 */ /* 0x000e620000002100 */
[----:B------:R-:W2:Y:S01]  /*0020*/  LDC.64 R2, c[0x0][0x210] ;  /* 0x00008400ff027b82 */ /* 0x000ea20000000a00 */
[----:B------:R-:W-:Y:S01]  /*0030*/  CS2R R12, SRZ ;  /* 0x00000000000c7805 */ /* 0x000fe2000001ff00 */
[----:B------:R-:W-:Y:S01]  /*0040*/  ULDC.64 UR4, c[0x0][0x208] ;  /* 0x0000820000047ab9 */ /* 0x000fe20000000a00 */
[----:B------:R-:W3:Y:S01]  /*0050*/  S2R R5, SR_CTAID.X ;  /* 0x0000000000057919 */ /* 0x000ee20000002500 */
[----:B-1----:R-:W-:Y:S01]  /*0060*/  IMAD.SHL.U32 R0, R0, 0x2, RZ ;  /* 0x0000000200007824 */ /* 0x002fe200078e00ff */
[----:B---3--:R-:W-:-:S04]  /*0070*/  SHF.R.S32.HI R6, RZ, 0x19, R5 ;  /* 0x00000019ff067819 */ /* 0x008fc80000011405 */
[----:B------:R-:W-:Y:S02]  /*0080*/  LOP3.LUT R0, R0, 0x3e, RZ, 0xc0, !PT ;  /* 0x0000003e00007812 */ /* 0x000fe400078ec0ff */
[----:B------:R-:W-:-:S03]  /*0090*/  SGXT R6, R6, 0x1 ;  /* 0x000000010606781a */ /* 0x000fc60000000200 */
[----:B------:R-:W-:-:S05]  /*00a0*/  IMAD R9, R5, 0x40, R0 ;  /* 0x0000004005097824 */ /* 0x000fca00078e0200 */
[----:B------:R-:W-:Y:S02]  /*00b0*/  SHF.R.S32.HI R0, RZ, 0x1f, R9 ;  /* 0x0000001fff007819 */ /* 0x000fe40000011409 */
[-C--:B------:R-:W-:Y:S02]  /*00c0*/  LEA.HI R6, R6, R9.reuse, RZ, 0x4 ;  /* 0x0000000906067211 */ /* 0x080fe400078f20ff */
[----:B------:R-:W-:Y:S02]  /*00d0*/  LEA.HI R0, R0, R9, RZ, 0x2 ;  /* 0x0000000900007211 */ /* 0x000fe400078f10ff */
[----:B------:R-:W-:Y:S02]  /*00e0*/  SHF.R.S32.HI R7, RZ, 0x4, R6 ;  /* 0x00000004ff077819 */ /* 0x000fe40000011406 */
[----:B------:R-:W-:Y:S02]  /*00f0*/  SHF.R.S32.HI R4, RZ, 0x2, R0 ;  /* 0x00000002ff047819 */ /* 0x000fe40000011400 */
[----:B------:R-:W-:-:S02]  /*0100*/  LOP3.LUT R0, R0, 0xfffffffc, RZ, 0xc0, !PT ;  /* 0xfffffffc00007812 */ /* 0x000fc400078ec0ff */
[----:B------:R-:W-:Y:S02]  /*0110*/  LEA.HI R5, R4, R4, RZ, 0x2 ;  /* 0x0000000404057211 */ /* 0x000fe400078f10ff */
[C---:B------:R-:W-:Y:S01]  /*0120*/  ISETP.GE.AND P3, PT, R9.reuse, 0x40, PT ;  /* 0x000000400900780c */ /* 0x040fe20003f66270 */
[----:B------:R-:W-:Y:S01]  /*0130*/  IMAD.IADD R0, R9, 0x1, -R0 ;  /* 0x0000000109007824 */ /* 0x000fe200078e0a00 */
[----:B------:R-:W-:-:S03]  /*0140*/  LOP3.LUT R5, R5, 0xfffffffc, RZ, 0xc0, !PT ;  /* 0xfffffffc05057812 */ /* 0x000fc600078ec0ff */
[----:B------:R-:W-:Y:S02]  /*0150*/  IMAD R7, R7, 0x8, R0 ;  /* 0x0000000807077824 */ /* 0x000fe400078e0200 */
[----:B------:R-:W-:Y:S02]  /*0160*/  IMAD.IADD R5, R4, 0x1, -R5 ;  /* 0x0000000104057824 */ /* 0x000fe400078e0a05 */
[----:B--2---:R-:W-:-:S03]  /*0170*/  IMAD.WIDE R2, R7, 0x4, R2 ;  /* 0x0000000407027825 */ /* 0x004fc600078e0202 */
[C---:B------:R-:W-:Y:S01]  /*0180*/  ISETP.GE.AND P4, PT, R5.reuse, 0x1, PT ;  /* 0x000000010500780c */ /* 0x040fe20003f86270 */
[C---:B------:R-:W-:Y:S01]  /*0190*/  VIADD R4, R5.reuse, 0xffffffff ;  /* 0xffffffff05047836 */ /* 0x040fe20000000000 */
[C---:B------:R-:W-:Y:S01]  /*01a0*/  ISETP.GT.AND P2, PT, R5.reuse, 0x2, !P3 ;  /* 0x000000020500780c */ /* 0x040fe20005f44270 */
[----:B------:R-:W-:Y:S01]  /*01b0*/  IMAD.SHL.U32 R7, R5, 0x4, RZ ;  /* 0x0000000405077824 */ /* 0x000fe200078e00ff */
[----:B------:R-:W-:Y:S02]  /*01c0*/  ISETP.LT.AND P0, PT, R9, 0x40, !P4 ;  /* 0x000000400900780c */ /* 0x000fe40006701270 */
[----:B------:R-:W-:Y:S01]  /*01d0*/  ISETP.GE.U32.AND P5, PT, R4, 0x2, PT ;  /* 0x000000020400780c */ /* 0x000fe20003fa6070 */
[----:B------:R-:W-:Y:S01]  /*01e0*/  IMAD.WIDE R4, R7, 0x4, R2 ;  /* 0x0000000407047825 */ /* 0x000fe200078e0202 */
[----:B------:R-:W-:Y:S02]  /*01f0*/  CS2R R14, SRZ ;  /* 0x00000000000e7805 */ /* 0x000fe4000001ff00 */
[----:B------:R-:W-:-:S02]  /*0200*/  CS2R R10, SRZ ;  /* 0x00000000000a7805 */ /* 0x000fc4000001ff00 */
[C---:B------:R-:W-:Y:S01]  /*0210*/  ISETP.LT.AND P1, PT, R9.reuse, 0x40, !P5 ;  /* 0x000000400900780c */ /* 0x040fe20006f21270 */
[----:B------:R-:W1:Y:S02]  /*0220*/  LDC.64 R6, c[0x0][0x218] ;  /* 0x00008600ff067b82 */ /* 0x000e640000000a00 */
[----:B------:R-:W2:Y:S04]  /*0230*/  @P2 LDG.E.EL.64 R14, desc[UR4][R2.64+0x10] ;  /* 0x00001004020e2981 */ /* 0x000ea8000c2e1b00 */
[----:B------:R-:W3:Y:S06]  /*0240*/  @P0 LDG.E.EL.64 R10, desc[UR4][R2.64] ;  /* 0x00000004020a0981 */ /* 0x000eec000c2e1b00 */
[----:B------:R1:W4:Y:S02]  /*0250*/  @P1 LDG.E.64 R12, desc[UR4][R4.64+-0x10] ;  /* 0xfffff004040c1981 */ /* 0x000324000c1e1b00 */
[----:B-1----:R-:W-:Y:S01]  /*0260*/  IMAD.WIDE R4, R9, 0x4, R6 ;  /* 0x0000000409047825 */ /* 0x002fe200078e0206 */
[----:B---3--:R-:W-:-:S02]  /*0270*/  SEL R0, R11, RZ, P0 ;  /* 0x000000ff0b007207 */ /* 0x008fc40000000000 */
[----:B----4-:R-:W-:Y:S02]  /*0280*/  SEL R13, R13, RZ, P1 ;  /* 0x000000ff0d0d7207 */ /* 0x010fe40000800000 */
[----:B------:R-:W-:Y:S02]  /*0290*/  SEL R12, R12, RZ, P1 ;  /* 0x000000ff0c0c7207 */ /* 0x000fe40000800000 */
[----:B--2---:R-:W-:Y:S02]  /*02a0*/  @P5 SEL R13, R15, RZ, P2 ;  /* 0x000000ff0f0d5207 */ /* 0x004fe40001000000 */
[----:B------:R-:W-:Y:S02]  /*02b0*/  @P5 SEL R12, R14, RZ, P2 ;  /* 0x000000ff0e0c5207 */ /* 0x000fe40001000000 */
[----:B------:R-:W-:Y:S02]  /*02c0*/  SEL R15, R10, RZ, P0 ;  /* 0x000000ff0a0f7207 */ /* 0x000fe40000000000 */
[----:B------:R-:W-:-:S02]  /*02d0*/  SEL R13, R0, R13, !P4 ;  /* 0x0000000d000d7207 */ /* 0x000fc40006000000 */
[----:B------:R-:W-:Y:S01]  /*02e0*/  SEL R12, R15, R12, !P4 ;  /* 0x0000000c0f0c7207 */ /* 0x000fe20006000000 */
[----:B------:R-:W-:Y:S06]  /*02f0*/  @P3 EXIT ;  /* 0x000000000000394d */ /* 0x000fec0003800000 */
[----:B------:R-:W-:Y:S01]  /*0300*/  STG.E.64 desc[UR4][R4.64], R12 ;  /* 0x0000000c04007986 */ /* 0x000fe2000c101b04 */
[----:B------:R-:W-:Y:S05]  /*0310*/  EXIT ;  /* 0x000000000000794d */ /* 0x000fea0003800000 */
.L_x_0:
[----:B------:R-:W-:-:S00]  /*0320*/  BRA `(.L_x_0) ;  /* 0xfffffffc00fc7947 */ /* 0x000fc0000383ffff */
[----:B------:R-:W-:-:S00]  /*0330*/  NOP ;  /* 0x0000000000007918 */ /* 0x000fc00000000000 */
        /* <DEDUP_REMOVED lines=12> */
.L_x_1:


//--------------------- .nv.constant0.triton_poi_fused_cat_0 --------------------------
	.section	.nv.constant0.triton_poi_fused_cat_0,"a",@progbits
	.sectionflags	@""
	.align	4
.nv.constant0.triton_poi_fused_cat_0:
	.zero		548
